//
// Generated by NVIDIA NVVM Compiler
//
// Compiler Build ID: CL-36424714
// Cuda compilation tools, release 13.0, V13.0.88
// Based on NVVM 20.0.0
//

.version 9.0
.target sm_100
.address_size 64

	// .globl	_Z9mult_distPiS_S_

.visible .entry _Z9mult_distPiS_S_(
	.param .u64 .ptr .align 1 _Z9mult_distPiS_S__param_0,
	.param .u64 .ptr .align 1 _Z9mult_distPiS_S__param_1,
	.param .u64 .ptr .align 1 _Z9mult_distPiS_S__param_2
)
{
	.reg .pred 	%p<5>;
	.reg .b32 	%r<32>;
	.reg .b64 	%rd<18>;

	ld.param.u64 	%rd5, [_Z9mult_distPiS_S__param_0];
	ld.param.u64 	%rd6, [_Z9mult_distPiS_S__param_1];
	ld.param.u64 	%rd7, [_Z9mult_distPiS_S__param_2];
	mov.u32 	%r10, %ctaid.y;
	mov.u32 	%r11, %ntid.y;
	mov.u32 	%r12, %tid.y;
	mad.lo.s32 	%r1, %r10, %r11, %r12;
	mov.u32 	%r13, %ctaid.x;
	mov.u32 	%r14, %ntid.x;
	mov.u32 	%r15, %tid.x;
	mad.lo.s32 	%r2, %r13, %r14, %r15;
	setp.gt.u32 	%p1, %r1, 499;
	setp.gt.s32 	%p2, %r2, 499;
	or.pred  	%p3, %p1, %p2;
	@%p3 bra 	$L__BB0_4;
	mul.lo.s32 	%r3, %r1, 500;
	mul.wide.u32 	%rd8, %r3, 4;
	cvta.to.global.u64 	%rd9, %rd5;
	add.s64 	%rd10, %rd8, %rd9;
	add.s64 	%rd17, %rd10, 8;
	cvta.to.global.u64 	%rd11, %rd6;
	add.s64 	%rd2, %rd11, 4000;
	mov.b32 	%r30, 0;
	mov.u32 	%r29, %r2;
	mov.u32 	%r31, %r30;
$L__BB0_2:
	mul.wide.s32 	%rd12, %r29, 4;
	add.s64 	%rd13, %rd2, %rd12;
	ld.global.u32 	%r17, [%rd17+-8];
	ld.global.u32 	%r18, [%rd13+-4000];
	mad.lo.s32 	%r19, %r18, %r17, %r31;
	ld.global.u32 	%r20, [%rd17+-4];
	ld.global.u32 	%r21, [%rd13+-2000];
	mad.lo.s32 	%r22, %r21, %r20, %r19;
	ld.global.u32 	%r23, [%rd17];
	ld.global.u32 	%r24, [%rd13];
	mad.lo.s32 	%r25, %r24, %r23, %r22;
	ld.global.u32 	%r26, [%rd17+4];
	ld.global.u32 	%r27, [%rd13+2000];
	mad.lo.s32 	%r31, %r27, %r26, %r25;
	add.s32 	%r30, %r30, 4;
	add.s64 	%rd17, %rd17, 16;
	add.s32 	%r29, %r29, 2000;
	setp.ne.s32 	%p4, %r30, 500;
	@%p4 bra 	$L__BB0_2;
	add.s32 	%r28, %r3, %r2;
	cvta.to.global.u64 	%rd14, %rd7;
	mul.wide.s32 	%rd15, %r28, 4;
	add.s64 	%rd16, %rd14, %rd15;
	st.global.u32 	[%rd16], %r31;
$L__BB0_4:
	ret;

}


// ===== COMPILED SASS (sm_100) =====

	.target	sm_100

	.elftype	@"ET_EXEC"


//--------------------- .note.nv.tkinfo           --------------------------
	.section	.note.nv.tkinfo,"",@"SHT_NOTE"
	.sectionflags	@"SHF_NOTE_NV_TKINFO"
	.tkinfo
        /*0018*/ 	.word	0x00000002
        /*0030*/ 	.string	""
        /*0030*/ 	.string	"ptxas"
        /*0030*/ 	.string	"Cuda compilation tools, release 13.0, V13.0.88"
        /*0030*/ 	.string	"Build cuda_13.0.r13.0/compiler.36424714_0"
        /*0030*/ 	.string	"-arch sm_100 -m 64 "



//--------------------- .note.nv.cuinfo           --------------------------
	.section	.note.nv.cuinfo,"",@"SHT_NOTE"
	.sectionflags	@"SHF_NOTE_NV_CUINFO"
        /*0018*/ 	.short	0x0002
        /*001a*/ 	.short	0x0064
        /*001c*/ 	.short	0x0082
	.zero		2


//--------------------- .nv.info                  --------------------------
	.section	.nv.info,"",@"SHT_CUDA_INFO"
	.align	4


	//----- nvinfo : EIATTR_REGCOUNT
	.align		4
        /*0000*/ 	.byte	0x04, 0x2f
        /*0002*/ 	.short	(.L_1 - .L_0)
	.align		4
.L_0:
        /*0004*/ 	.word	index@(_Z9mult_distPiS_S_)
        /*0008*/ 	.word	0x00000020


	//----- nvinfo : EIATTR_FRAME_SIZE
	.align		4
.L_1:
        /*000c*/ 	.byte	0x04, 0x11
        /*000e*/ 	.short	(.L_3 - .L_2)
	.align		4
.L_2:
        /*0010*/ 	.word	index@(_Z9mult_distPiS_S_)
        /*0014*/ 	.word	0x00000000


	//----- nvinfo : EIATTR_MIN_STACK_SIZE
	.align		4
.L_3:
        /*0018*/ 	.byte	0x04, 0x12
        /*001a*/ 	.short	(.L_5 - .L_4)
	.align		4
.L_4:
        /*001c*/ 	.word	index@(_Z9mult_distPiS_S_)
        /*0020*/ 	.word	0x00000000
.L_5:


//--------------------- .nv.compat                --------------------------
	.section	.nv.compat,"",@"SHT_CUDA_COMPAT_INFO"
	.align	4
        /*0000*/ 	.byte	0x02, 0x09, 0x00, 0x00, 0x02, 0x02, 0x01, 0x00, 0x02, 0x05, 0x05, 0x00, 0x03, 0x07, 0x01, 0x01
        /*0010*/ 	.byte	0x02, 0x03, 0x00, 0x00, 0x02, 0x06, 0x01, 0x00, 0x04, 0x0b, 0x08, 0x00, 0x09, 0x00, 0x00, 0x00
        /*0020*/ 	.byte	0x00, 0x00, 0x00, 0x00


//--------------------- .nv.info._Z9mult_distPiS_S_ --------------------------
	.section	.nv.info._Z9mult_distPiS_S_,"",@"SHT_CUDA_INFO"
	.sectionflags	@""
	.align	4


	//----- nvinfo : EIATTR_CUDA_API_VERSION
	.align		4
        /*0000*/ 	.byte	0x04, 0x37
        /*0002*/ 	.short	(.L_7 - .L_6)
.L_6:
        /*0004*/ 	.word	0x00000082


	//----- nvinfo : EIATTR_KPARAM_INFO
	.align		4
.L_7:
        /*0008*/ 	.byte	0x04, 0x17
        /*000a*/ 	.short	(.L_9 - .L_8)
.L_8:
        /*000c*/ 	.word	0x00000000
        /*0010*/ 	.short	0x0002
        /*0012*/ 	.short	0x0010
        /*0014*/ 	.byte	0x00, 0xf5, 0x21, 0x00


	//----- nvinfo : EIATTR_KPARAM_INFO
	.align		4
.L_9:
        /*0018*/ 	.byte	0x04, 0x17
        /*001a*/ 	.short	(.L_11 - .L_10)
.L_10:
        /*001c*/ 	.word	0x00000000
        /*0020*/ 	.short	0x0001
        /*0022*/ 	.short	0x0008
        /*0024*/ 	.byte	0x00, 0xf5, 0x21, 0x00


	//----- nvinfo : EIATTR_KPARAM_INFO
	.align		4
.L_11:
        /*0028*/ 	.byte	0x04, 0x17
        /*002a*/ 	.short	(.L_13 - .L_12)
.L_12:
        /*002c*/ 	.word	0x00000000
        /*0030*/ 	.short	0x0000
        /*0032*/ 	.short	0x0000
        /*0034*/ 	.byte	0x00, 0xf5, 0x21, 0x00


	//----- nvinfo : EIATTR_SPARSE_MMA_MASK
	.align		4
.L_13:
        /*0038*/ 	.byte	0x03, 0x50
        /*003a*/ 	.short	0x0000


	//----- nvinfo : EIATTR_MAXREG_COUNT
	.align		4
        /*003c*/ 	.byte	0x03, 0x1b
        /*003e*/ 	.short	0x00ff


	//----- nvinfo : EIATTR_MERCURY_ISA_VERSION
	.align		4
        /*0040*/ 	.byte	0x03, 0x5f
        /*0042*/ 	.short	0x0101


	//----- nvinfo : EIATTR_VRC_CTA_INIT_COUNT
	.align		4
        /*0044*/ 	.byte	0x02, 0x4a
	.zero		1
	.zero		1


	//----- nvinfo : EIATTR_EXIT_INSTR_OFFSETS
	.align		4
        /*0048*/ 	.byte	0x04, 0x1c
        /*004a*/ 	.short	(.L_15 - .L_14)


	//   ....[0]....
.L_14:
        /*004c*/ 	.word	0x000000b0


	//   ....[1]....
        /*0050*/ 	.word	0x00000f50


	//----- nvinfo : EIATTR_CBANK_PARAM_SIZE
	.align		4
.L_15:
        /*0054*/ 	.byte	0x03, 0x19
        /*0056*/ 	.short	0x0018


	//----- nvinfo : EIATTR_PARAM_CBANK
	.align		4
        /*0058*/ 	.byte	0x04, 0x0a
        /*005a*/ 	.short	(.L_17 - .L_16)
	.align		4
.L_16:
        /*005c*/ 	.word	index@(.nv.constant0._Z9mult_distPiS_S_)
        /*0060*/ 	.short	0x0380
        /*0062*/ 	.short	0x0018


	//----- nvinfo : EIATTR_SW_WAR
	.align		4
.L_17:
        /*0064*/ 	.byte	0x04, 0x36
        /*0066*/ 	.short	(.L_19 - .L_18)
.L_18:
        /*0068*/ 	.word	0x00000008
.L_19:


//--------------------- .nv.callgraph             --------------------------
	.section	.nv.callgraph,"",@"SHT_CUDA_CALLGRAPH"
	.align	4
	.sectionentsize	8
	.align		4
        /*0000*/ 	.word	0x00000000
	.align		4
        /*0004*/ 	.word	0xffffffff
	.align		4
        /*0008*/ 	.word	0x00000000
	.align		4
        /*000c*/ 	.word	0xfffffffe
	.align		4
        /*0010*/ 	.word	0x00000000
	.align		4
        /*0014*/ 	.word	0xfffffffd
	.align		4
        /*0018*/ 	.word	0x00000000
	.align		4
        /*001c*/ 	.word	0xfffffffc


//--------------------- .text._Z9mult_distPiS_S_  --------------------------
	.section	.text._Z9mult_distPiS_S_,"ax",@progbits
	.align	128
        .global         _Z9mult_distPiS_S_
        .type           _Z9mult_distPiS_S_,@function
        .size           _Z9mult_distPiS_S_,(.L_x_2 - _Z9mult_distPiS_S_)
        .other          _Z9mult_distPiS_S_,@"STO_CUDA_ENTRY STV_DEFAULT"
_Z9mult_distPiS_S_:
.text._Z9mult_distPiS_S_:
[----:B------:R-:W-:Y:S01]  /*0000*/  LDC R1, c[0x0][0x37c] ;  /* 0x0000df00ff017b82 */ /* 0x000fe20000000800 */
[----:B------:R-:W0:Y:S07]  /*0010*/  S2R R2, SR_TID.X ;  /* 0x0000000000027919 */ /* 0x000e2e0000002100 */
[----:B------:R-:W1:Y:S01]  /*0020*/  LDC R0, c[0x0][0x364] ;  /* 0x0000d900ff007b82 */ /* 0x000e620000000800 */
[----:B------:R-:W1:Y:S07]  /*0030*/  S2R R3, SR_TID.Y ;  /* 0x0000000000037919 */ /* 0x000e6e0000002200 */
[----:B------:R-:W0:Y:S08]  /*0040*/  S2UR UR5, SR_CTAID.X ;  /* 0x00000000000579c3 */ /* 0x000e300000002500 */
[----:B------:R-:W0:Y:S08]  /*0050*/  LDC R11, c[0x0][0x360] ;  /* 0x0000d800ff0b7b82 */ /* 0x000e300000000800 */
[----:B------:R-:W1:Y:S01]  /*0060*/  S2UR UR4, SR_CTAID.Y ;  /* 0x00000000000479c3 */ /* 0x000e620000002600 */
[----:B0-----:R-:W-:-:S05]  /*0070*/  IMAD R11, R11, UR5, R2 ;  /* 0x000000050b0b7c24 */ /* 0x001fca000f8e0202 */
[----:B------:R-:W-:Y:S01]  /*0080*/  ISETP.GT.AND P0, PT, R11, 0x1f3, PT ;  /* 0x000001f30b00780c */ /* 0x000fe20003f04270 */
[----:B-1----:R-:W-:-:S05]  /*0090*/  IMAD R0, R0, UR4, R3 ;  /* 0x0000000400007c24 */ /* 0x002fca000f8e0203 */
[----:B------:R-:W-:-:S13]  /*00a0*/  ISETP.GT.U32.OR P0, PT, R0, 0x1f3, P0 ;  /* 0x000001f30000780c */ /* 0x000fda0000704470 */
[----:B------:R-:W-:Y:S05]  /*00b0*/  @P0 EXIT ;  /* 0x000000000000094d */ /* 0x000fea0003800000 */
[----:B------:R-:W0:Y:S01]  /*00c0*/  LDCU.64 UR4, c[0x0][0x388] ;  /* 0x00007100ff0477ac */ /* 0x000e220008000a00 */
[----:B------:R-:W1:Y:S01]  /*00d0*/  LDC.64 R4, c[0x0][0x380] ;  /* 0x0000e000ff047b82 */ /* 0x000e620000000a00 */
[----:B------:R-:W-:Y:S01]  /*00e0*/  IMAD R0, R0, 0x1f4, RZ ;  /* 0x000001f400007824 */ /* 0x000fe200078e02ff */
[----:B------:R-:W2:Y:S01]  /*00f0*/  LDCU.64 UR6, c[0x0][0x358] ;  /* 0x00006b00ff0677ac */ /* 0x000ea20008000a00 */
[----:B0-----:R-:W-:-:S04]  /*0100*/  UIADD3 UR4, UP0, UPT, UR4, 0xfa0, URZ ;  /* 0x00000fa004047890 */ /* 0x001fc8000ff1e0ff */
[----:B------:R-:W-:Y:S02]  /*0110*/  UIADD3.X UR5, UPT, UPT, URZ, UR5, URZ, UP0, !UPT ;  /* 0x00000005ff057290 */ /* 0x000fe400087fe4ff */
[----:B------:R-:W-:Y:S01]  /*0120*/  MOV R2, UR4 ;  /* 0x0000000400027c02 */ /* 0x000fe20008000f00 */
[----:B-1----:R-:W-:-:S03]  /*0130*/  IMAD.WIDE.U32 R4, R0, 0x4, R4 ;  /* 0x0000000400047825 */ /* 0x002fc600078e0004 */
[----:B------:R-:W-:Y:S02]  /*0140*/  MOV R3, UR5 ;  /* 0x0000000500037c02 */ /* 0x000fe40008000f00 */
[----:B--2---:R-:W2:Y:S01]  /*0150*/  LDG.E R16, desc[UR6][R4.64] ;  /* 0x0000000604107981 */ /* 0x004ea2000c1e1900 */
[----:B------:R-:W-:-:S03]  /*0160*/  IMAD.WIDE R6, R11, 0x4, R2 ;  /* 0x000000040b067825 */ /* 0x000fc600078e0202 */
[----:B------:R-:W3:Y:S04]  /*0170*/  LDG.E R18, desc[UR6][R4.64+0x4] ;  /* 0x0000040604127981 */ /* 0x000ee8000c1e1900 */
[----:B------:R-:W2:Y:S04]  /*0180*/  LDG.E R19, desc[UR6][R6.64+-0xfa0] ;  /* 0xfff0600606137981 */ /* 0x000ea8000c1e1900 */
[----:B------:R-:W3:Y:S01]  /*0190*/  LDG.E R21, desc[UR6][R6.64+-0x7d0] ;  /* 0xfff8300606157981 */ /* 0x000ee2000c1e1900 */
[----:B------:R-:W-:-:S03]  /*01a0*/  IADD3 R9, PT, PT, R11, 0x7d0, RZ ;  /* 0x000007d00b097810 */ /* 0x000fc60007ffe0ff */
[----:B------:R-:W4:Y:S04]  /*01b0*/  LDG.E R20, desc[UR6][R4.64+0x8] ;  /* 0x0000080604147981 */ /* 0x000f28000c1e1900 */
[----:B------:R-:W4:Y:S01]  /*01c0*/  LDG.E R23, desc[UR6][R6.64] ;  /* 0x0000000606177981 */ /* 0x000f22000c1e1900 */
[----:B------:R-:W-:-:S03]  /*01d0*/  IMAD.WIDE R8, R9, 0x4, R2 ;  /* 0x0000000409087825 */ /* 0x000fc600078e0202 */
[----:B------:R0:W5:Y:S04]  /*01e0*/  LDG.E R22, desc[UR6][R6.64+0x7d0] ;  /* 0x0007d00606167981 */ /* 0x000168000c1e1900 */
[----:B------:R-:W5:Y:S04]  /*01f0*/  LDG.E R25, desc[UR6][R4.64+0xc] ;  /* 0x00000c0604197981 */ /* 0x000f68000c1e1900 */
[----:B------:R-:W5:Y:S04]  /*0200*/  LDG.E R14, desc[UR6][R4.64+0x10] ;  /* 0x00001006040e7981 */ /* 0x000f68000c1e1900 */
[----:B------:R-:W5:Y:S04]  /*0210*/  LDG.E R17, desc[UR6][R8.64+-0xfa0] ;  /* 0xfff0600608117981 */ /* 0x000f68000c1e1900 */
[----:B------:R-:W5:Y:S04]  /*0220*/  LDG.E R12, desc[UR6][R4.64+0x14] ;  /* 0x00001406040c7981 */ /* 0x000f68000c1e1900 */
[----:B------:R-:W5:Y:S04]  /*0230*/  LDG.E R15, desc[UR6][R8.64+-0x7d0] ;  /* 0xfff83006080f7981 */ /* 0x000f68000c1e1900 */
[----:B------:R-:W5:Y:S04]  /*0240*/  LDG.E R13, desc[UR6][R4.64+0x18] ;  /* 0x00001806040d7981 */ /* 0x000f68000c1e1900 */
[----:B------:R-:W5:Y:S01]  /*0250*/  LDG.E R10, desc[UR6][R8.64] ;  /* 0x00000006080a7981 */ /* 0x000f62000c1e1900 */
[----:B------:R-:W-:-:S05]  /*0260*/  IADD3 R27, PT, PT, R11, 0xfa0, RZ ;  /* 0x00000fa00b1b7810 */ /* 0x000fca0007ffe0ff */
[----:B0-----:R-:W-:Y:S01]  /*0270*/  IMAD.WIDE R6, R27, 0x4, R2 ;  /* 0x000000041b067825 */ /* 0x001fe200078e0202 */
[----:B------:R-:W-:-:S04]  /*0280*/  IADD3 R29, PT, PT, R11, 0x1770, RZ ;  /* 0x000017700b1d7810 */ /* 0x000fc80007ffe0ff */
[----:B------:R-:W5:Y:S01]  /*0290*/  LDG.E R27, desc[UR6][R6.64+0x7d0] ;  /* 0x0007d006061b7981 */ /* 0x000f62000c1e1900 */
[----:B--2---:R-:W-:-:S03]  /*02a0*/  IMAD R24, R16, R19, RZ ;  /* 0x0000001310187224 */ /* 0x004fc600078e02ff */
[----:B------:R0:W2:Y:S04]  /*02b0*/  LDG.E R16, desc[UR6][R8.64+0x7d0] ;  /* 0x0007d00608107981 */ /* 0x0000a8000c1e1900 */
[----:B------:R-:W2:Y:S01]  /*02c0*/  LDG.E R19, desc[UR6][R4.64+0x1c] ;  /* 0x00001c0604137981 */ /* 0x000ea2000c1e1900 */
[----:B---3--:R-:W-:-:S03]  /*02d0*/  IMAD R24, R18, R21, R24 ;  /* 0x0000001512187224 */ /* 0x008fc600078e0218 */
[----:B------:R-:W3:Y:S04]  /*02e0*/  LDG.E R18, desc[UR6][R4.64+0x20] ;  /* 0x0000200604127981 */ /* 0x000ee8000c1e1900 */
[----:B------:R-:W3:Y:S01]  /*02f0*/  LDG.E R21, desc[UR6][R6.64+-0xfa0] ;  /* 0xfff0600606157981 */ /* 0x000ee2000c1e1900 */
[----:B----4-:R-:W-:-:S03]  /*0300*/  IMAD R24, R20, R23, R24 ;  /* 0x0000001714187224 */ /* 0x010fc600078e0218 */
[----:B------:R-:W4:Y:S04]  /*0310*/  LDG.E R20, desc[UR6][R4.64+0x24] ;  /* 0x0000240604147981 */ /* 0x000f28000c1e1900 */
[----:B------:R-:W4:Y:S01]  /*0320*/  LDG.E R23, desc[UR6][R6.64+-0x7d0] ;  /* 0xfff8300606177981 */ /* 0x000f22000c1e1900 */
[----:B-----5:R-:W-:-:S03]  /*0330*/  IMAD R26, R25, R22, R24 ;  /* 0x00000016191a7224 */ /* 0x020fc600078e0218 */
[----:B------:R-:W5:Y:S01]  /*0340*/  LDG.E R22, desc[UR6][R4.64+0x28] ;  /* 0x0000280604167981 */ /* 0x000f62000c1e1900 */
[----:B0-----:R-:W-:-:S03]  /*0350*/  IMAD.WIDE R8, R29, 0x4, R2 ;  /* 0x000000041d087825 */ /* 0x001fc600078e0202 */
[----:B------:R-:W5:Y:S01]  /*0360*/  LDG.E R25, desc[UR6][R6.64] ;  /* 0x0000000606197981 */ /* 0x000f62000c1e1900 */
[----:B------:R-:W-:-:S03]  /*0370*/  IMAD R26, R14, R17, R26 ;  /* 0x000000110e1a7224 */ /* 0x000fc600078e021a */
[----:B------:R-:W5:Y:S04]  /*0380*/  LDG.E R24, desc[UR6][R4.64+0x2c] ;  /* 0x00002c0604187981 */ /* 0x000f68000c1e1900 */
[----:B------:R-:W5:Y:S01]  /*0390*/  LDG.E R14, desc[UR6][R4.64+0x30] ;  /* 0x00003006040e7981 */ /* 0x000f62000c1e1900 */
[----:B------:R-:W-:-:S03]  /*03a0*/  IMAD R26, R12, R15, R26 ;  /* 0x0000000f0c1a7224 */ /* 0x000fc600078e021a */
[----:B------:R-:W5:Y:S04]  /*03b0*/  LDG.E R17, desc[UR6][R8.64+-0xfa0] ;  /* 0xfff0600608117981 */ /* 0x000f68000c1e1900 */
[----:B------:R-:W5:Y:S01]  /*03c0*/  LDG.E R12, desc[UR6][R4.64+0x34] ;  /* 0x00003406040c7981 */ /* 0x000f62000c1e1900 */
[----:B------:R-:W-:-:S03]  /*03d0*/  IMAD R26, R13, R10, R26 ;  /* 0x0000000a0d1a7224 */ /* 0x000fc600078e021a */
[----:B------:R-:W5:Y:S04]  /*03e0*/  LDG.E R15, desc[UR6][R8.64+-0x7d0] ;  /* 0xfff83006080f7981 */ /* 0x000f68000c1e1900 */
[----:B------:R-:W5:Y:S04]  /*03f0*/  LDG.E R13, desc[UR6][R4.64+0x38] ;  /* 0x00003806040d7981 */ /* 0x000f68000c1e1900 */
[----:B------:R-:W5:Y:S04]  /*0400*/  LDG.E R6, desc[UR6][R8.64] ;  /* 0x0000000608067981 */ /* 0x000f68000c1e1900 */
[----:B------:R-:W5:Y:S04]  /*0410*/  LDG.E R7, desc[UR6][R8.64+0x7d0] ;  /* 0x0007d00608077981 */ /* 0x000f68000c1e1900 */
[----:B------:R-:W5:Y:S01]  /*0420*/  LDG.E R10, desc[UR6][R4.64+0x3c] ;  /* 0x00003c06040a7981 */ /* 0x000f62000c1e1900 */
[----:B------:R-:W-:Y:S01]  /*0430*/  UMOV UR4, 0x10 ;  /* 0x0000001000047882 */ /* 0x000fe20000000000 */
[----:B--2---:R-:W-:-:S04]  /*0440*/  IMAD R16, R19, R16, R26 ;  /* 0x0000001013107224 */ /* 0x004fc800078e021a */
[----:B---3--:R-:W-:-:S04]  /*0450*/  IMAD R16, R18, R21, R16 ;  /* 0x0000001512107224 */ /* 0x008fc800078e0210 */
[----:B----4-:R-:W-:-:S04]  /*0460*/  IMAD R16, R20, R23, R16 ;  /* 0x0000001714107224 */ /* 0x010fc800078e0210 */
[----:B-----5:R-:W-:-:S04]  /*0470*/  IMAD R16, R22, R25, R16 ;  /* 0x0000001916107224 */ /* 0x020fc800078e0210 */
[----:B------:R-:W-:-:S04]  /*0480*/  IMAD R16, R24, R27, R16 ;  /* 0x0000001b18107224 */ /* 0x000fc800078e0210 */
[----:B------:R-:W-:-:S04]  /*0490*/  IMAD R14, R14, R17, R16 ;  /* 0x000000110e0e7224 */ /* 0x000fc800078e0210 */
[----:B------:R-:W-:Y:S01]  /*04a0*/  IMAD R12, R12, R15, R14 ;  /* 0x0000000f0c0c7224 */ /* 0x000fe200078e020e */
[----:B------:R-:W-:-:S03]  /*04b0*/  IADD3 R14, P0, PT, R4, 0x48, RZ ;  /* 0x00000048040e7810 */ /* 0x000fc60007f1e0ff */
[----:B------:R-:W-:Y:S01]  /*04c0*/  IMAD R6, R13, R6, R12 ;  /* 0x000000060d067224 */ /* 0x000fe200078e020c */
[----:B------:R-:W-:Y:S02]  /*04d0*/  IADD3.X R15, PT, PT, RZ, R5, RZ, P0, !PT ;  /* 0x00000005ff0f7210 */ /* 0x000fe400007fe4ff */
[----:B------:R-:W-:Y:S01]  /*04e0*/  IADD3 R13, PT, PT, R11, 0x1f40, RZ ;  /* 0x00001f400b0d7810 */ /* 0x000fe20007ffe0ff */
[----:B------:R-:W-:-:S07]  /*04f0*/  IMAD R8, R10, R7, R6 ;  /* 0x000000070a087224 */ /* 0x000fce00078e0206 */
.L_x_0:
[C---:B------:R-:W-:Y:S01]  /*0500*/  IMAD.WIDE R22, R13.reuse, 0x4, R2 ;  /* 0x000000040d167825 */ /* 0x040fe200078e0202 */
[----:B------:R-:W-:Y:S02]  /*0510*/  MOV R4, R14 ;  /* 0x0000000e00047202 */ /* 0x000fe40000000f00 */
[----:B------:R-:W-:Y:S02]  /*0520*/  MOV R5, R15 ;  /* 0x0000000f00057202 */ /* 0x000fe40000000f00 */
[----:B------:R-:W2:Y:S04]  /*0530*/  LDG.E R18, desc[UR6][R22.64+-0xfa0] ;  /* 0xfff0600616127981 */ /* 0x000ea8000c1e1900 */
[----:B------:R-:W2:Y:S04]  /*0540*/  LDG.E R9, desc[UR6][R4.64+-0x8] ;  /* 0xfffff80604097981 */ /* 0x000ea8000c1e1900 */
[----:B------:R-:W3:Y:S04]  /*0550*/  LDG.E R12, desc[UR6][R4.64+-0x4] ;  /* 0xfffffc06040c7981 */ /* 0x000ee8000c1e1900 */
[----:B------:R-:W3:Y:S04]  /*0560*/  LDG.E R17, desc[UR6][R22.64+-0x7d0] ;  /* 0xfff8300616117981 */ /* 0x000ee8000c1e1900 */
[----:B------:R-:W4:Y:S04]  /*0570*/  LDG.E R10, desc[UR6][R4.64] ;  /* 0x00000006040a7981 */ /* 0x000f28000c1e1900 */
[----:B------:R-:W4:Y:S01]  /*0580*/  LDG.E R15, desc[UR6][R22.64] ;  /* 0x00000006160f7981 */ /* 0x000f22000c1e1900 */
[----:B------:R-:W-:-:S03]  /*0590*/  IADD3 R7, PT, PT, R13, 0x7d0, RZ ;  /* 0x000007d00d077810 */ /* 0x000fc60007ffe0ff */
[----:B------:R-:W5:Y:S02]  /*05a0*/  LDG.E R16, desc[UR6][R22.64+0x7d0] ;  /* 0x0007d00616107981 */ /* 0x000f64000c1e1900 */
[----:B------:R-:W-:Y:S02]  /*05b0*/  IMAD.WIDE R6, R7, 0x4, R2 ;  /* 0x0000000407067825 */ /* 0x000fe400078e0202 */
[----:B------:R-:W5:Y:S04]  /*05c0*/  LDG.E R29, desc[UR6][R4.64+0x4] ;  /* 0x00000406041d7981 */ /* 0x000f68000c1e1900 */
[----:B------:R-:W5:Y:S04]  /*05d0*/  LDG.E R24, desc[UR6][R4.64+0x8] ;  /* 0x0000080604187981 */ /* 0x000f68000c1e1900 */
[----:B------:R-:W5:Y:S04]  /*05e0*/  LDG.E R27, desc[UR6][R6.64+-0xfa0] ;  /* 0xfff06006061b7981 */ /* 0x000f68000c1e1900 */
[----:B------:R-:W5:Y:S04]  /*05f0*/  LDG.E R21, desc[UR6][R4.64+0xc] ;  /* 0x00000c0604157981 */ /* 0x000f68000c1e1900 */
[----:B------:R-:W5:Y:S01]  /*0600*/  LDG.E R22, desc[UR6][R6.64+-0x7d0] ;  /* 0xfff8300606167981 */ /* 0x000f62000c1e1900 */
[----:B------:R-:W-:-:S03]  /*0610*/  IADD3 R26, PT, PT, R13, 0xfa0, RZ ;  /* 0x00000fa00d1a7810 */ /* 0x000fc60007ffe0ff */
[----:B------:R-:W5:Y:S04]  /*0620*/  LDG.E R14, desc[UR6][R4.64+0x10] ;  /* 0x00001006040e7981 */ /* 0x000f68000c1e1900 */
[----:B------:R-:W5:Y:S04]  /*0630*/  LDG.E R19, desc[UR6][R6.64] ;  /* 0x0000000606137981 */ /* 0x000f68000c1e1900 */
[----:B------:R0:W5:Y:S04]  /*0640*/  LDG.E R20, desc[UR6][R6.64+0x7d0] ;  /* 0x0007d00606147981 */ /* 0x000168000c1e1900 */
[----:B------:R-:W5:Y:S01]  /*0650*/  LDG.E R25, desc[UR6][R4.64+0x14] ;  /* 0x0000140604197981 */ /* 0x000f62000c1e1900 */
[----:B--2---:R-:W-:-:S02]  /*0660*/  IMAD R18, R9, R18, R8 ;  /* 0x0000001209127224 */ /* 0x004fc400078e0208 */
[----:B------:R-:W-:-:S05]  /*0670*/  IMAD.WIDE R8, R26, 0x4, R2 ;  /* 0x000000041a087825 */ /* 0x000fca00078e0202 */
[----:B------:R-:W2:Y:S01]  /*0680*/  LDG.E R23, desc[UR6][R8.64+-0xfa0] ;  /* 0xfff0600608177981 */ /* 0x000ea2000c1e1900 */
[----:B---3--:R-:W-:-:S03]  /*0690*/  IMAD R12, R12, R17, R18 ;  /* 0x000000110c0c7224 */ /* 0x008fc600078e0212 */
[----:B------:R-:W2:Y:S04]  /*06a0*/  LDG.E R18, desc[UR6][R4.64+0x18] ;  /* 0x0000180604127981 */ /* 0x000ea8000c1e1900 */
[----:B------:R-:W3:Y:S01]  /*06b0*/  LDG.E R17, desc[UR6][R8.64+-0x7d0] ;  /* 0xfff8300608117981 */ /* 0x000ee2000c1e1900 */
[----:B----4-:R-:W-:-:S03]  /*06c0*/  IMAD R26, R10, R15, R12 ;  /* 0x0000000f0a1a7224 */ /* 0x010fc600078e020c */
[----:B------:R-:W3:Y:S04]  /*06d0*/  LDG.E R12, desc[UR6][R4.64+0x1c] ;  /* 0x00001c06040c7981 */ /* 0x000ee8000c1e1900 */
[----:B------:R-:W4:Y:S04]  /*06e0*/  LDG.E R10, desc[UR6][R4.64+0x20] ;  /* 0x00002006040a7981 */ /* 0x000f28000c1e1900 */
[----:B------:R-:W4:Y:S01]  /*06f0*/  LDG.E R15, desc[UR6][R8.64] ;  /* 0x00000006080f7981 */ /* 0x000f22000c1e1900 */
[----:B-----5:R-:W-:Y:S01]  /*0700*/  IMAD R26, R29, R16, R26 ;  /* 0x000000101d1a7224 */ /* 0x020fe200078e021a */
[----:B0-----:R-:W-:-:S02]  /*0710*/  IADD3 R7, PT, PT, R13, 0x1770, RZ ;  /* 0x000017700d077810 */ /* 0x001fc40007ffe0ff */
[----:B------:R0:W5:Y:S01]  /*0720*/  LDG.E R16, desc[UR6][R8.64+0x7d0] ;  /* 0x0007d00608107981 */ /* 0x000162000c1e1900 */
[----:B------:R-:W-:Y:S02]  /*0730*/  IMAD R24, R24, R27, R26 ;  /* 0x0000001b18187224 */ /* 0x000fe400078e021a */
[----:B------:R-:W-:Y:S01]  /*0740*/  IMAD.WIDE R6, R7, 0x4, R2 ;  /* 0x0000000407067825 */ /* 0x000fe200078e0202 */
[----:B------:R-:W5:Y:S04]  /*0750*/  LDG.E R29, desc[UR6][R4.64+0x24] ;  /* 0x00002406041d7981 */ /* 0x000f68000c1e1900 */
[----:B------:R-:W5:Y:S01]  /*0760*/  LDG.E R27, desc[UR6][R4.64+0x34] ;  /* 0x00003406041b7981 */ /* 0x000f62000c1e1900 */
[----:B------:R-:W-:-:S03]  /*0770*/  IMAD R22, R21, R22, R24 ;  /* 0x0000001615167224 */ /* 0x000fc600078e0218 */
[----:B------:R-:W5:Y:S04]  /*0780*/  LDG.E R21, desc[UR6][R4.64+0x28] ;  /* 0x0000280604157981 */ /* 0x000f68000c1e1900 */
[----:B------:R-:W5:Y:S01]  /*0790*/  LDG.E R24, desc[UR6][R6.64+-0xfa0] ;  /* 0xfff0600606187981 */ /* 0x000f62000c1e1900 */
[----:B------:R-:W-:-:S03]  /*07a0*/  IMAD R22, R14, R19, R22 ;  /* 0x000000130e167224 */ /* 0x000fc600078e0216 */
[----:B------:R-:W5:Y:S04]  /*07b0*/  LDG.E R14, desc[UR6][R4.64+0x2c] ;  /* 0x00002c06040e7981 */ /* 0x000f68000c1e1900 */
[----:B------:R-:W5:Y:S01]  /*07c0*/  LDG.E R19, desc[UR6][R6.64+-0x7d0] ;  /* 0xfff8300606137981 */ /* 0x000f62000c1e1900 */
[----:B------:R-:W-:Y:S01]  /*07d0*/  IMAD R26, R25, R20, R22 ;  /* 0x00000014191a7224 */ /* 0x000fe200078e0216 */
[----:B0-----:R-:W-:Y:S02]  /*07e0*/  IADD3 R9, PT, PT, R13, 0x1f40, RZ ;  /* 0x00001f400d097810 */ /* 0x001fe40007ffe0ff */
[----:B------:R-:W5:Y:S04]  /*07f0*/  LDG.E R20, desc[UR6][R4.64+0x30] ;  /* 0x0000300604147981 */ /* 0x000f68000c1e1900 */
[----:B------:R-:W5:Y:S01]  /*0800*/  LDG.E R25, desc[UR6][R6.64] ;  /* 0x0000000606197981 */ /* 0x000f62000c1e1900 */
[----:B------:R-:W-:-:S03]  /*0810*/  IMAD.WIDE R8, R9, 0x4, R2 ;  /* 0x0000000409087825 */ /* 0x000fc600078e0202 */
[----:B------:R0:W5:Y:S01]  /*0820*/  LDG.E R22, desc[UR6][R6.64+0x7d0] ;  /* 0x0007d00606167981 */ /* 0x000162000c1e1900 */
[----:B--2---:R-:W-:-:S03]  /*0830*/  IMAD R18, R18, R23, R26 ;  /* 0x0000001712127224 */ /* 0x004fc600078e021a */
        /* <DEDUP_REMOVED lines=8> */
[----:B0-----:R-:W-:Y:S01]  /*08c0*/  IADD3 R7, PT, PT, R13, 0x2710, RZ ;  /* 0x000027100d077810 */ /* 0x001fe20007ffe0ff */
[----:B-----5:R-:W-:-:S02]  /*08d0*/  IMAD R26, R29, R16, R26 ;  /* 0x000000101d1a7224 */ /* 0x020fc400078e021a */
[----:B------:R0:W5:Y:S02]  /*08e0*/  LDG.E R16, desc[UR6][R8.64+0x7d0] ;  /* 0x0007d00608107981 */ /* 0x000164000c1e1900 */
[----:B------:R-:W-:-:S04]  /*08f0*/  IMAD.WIDE R6, R7, 0x4, R2 ;  /* 0x0000000407067825 */ /* 0x000fc800078e0202 */
[----:B------:R-:W-:Y:S01]  /*0900*/  IMAD R24, R21, R24, R26 ;  /* 0x0000001815187224 */ /* 0x000fe200078e021a */
        /* <DEDUP_REMOVED lines=9> */
[----:B------:R-:W5:Y:S01]  /*09a0*/  LDG.E R22, desc[UR6][R4.64+0x50] ;  /* 0x0000500604167981 */ /* 0x000f62000c1e1900 */
[----:B0-----:R-:W-:-:S03]  /*09b0*/  IADD3 R9, PT, PT, R13, 0x2ee0, RZ ;  /* 0x00002ee00d097810 */ /* 0x001fc60007ffe0ff */
[----:B------:R0:W5:Y:S04]  /*09c0*/  LDG.E R27, desc[UR6][R6.64] ;  /* 0x00000006061b7981 */ /* 0x000168000c1e1900 */
[----:B------:R-:W5:Y:S01]  /*09d0*/  LDG.E R24, desc[UR6][R4.64+0x54] ;  /* 0x0000540604187981 */ /* 0x000f62000c1e1900 */
[----:B------:R-:W-:-:S04]  /*09e0*/  IMAD.WIDE R8, R9, 0x4, R2 ;  /* 0x0000000409087825 */ /* 0x000fc800078e0202 */
[----:B--2---:R-:W-:Y:S02]  /*09f0*/  IMAD R18, R18, R23, R26 ;  /* 0x0000001712127224 */ /* 0x004fe400078e021a */
[----:B------:R-:W2:Y:S02]  /*0a00*/  LDG.E R23, desc[UR6][R8.64+-0x7d0] ;  /* 0xfff8300608177981 */ /* 0x000ea4000c1e1900 */
[----:B---3--:R-:W-:Y:S02]  /*0a10*/  IMAD R18, R12, R17, R18 ;  /* 0x000000110c127224 */ /* 0x008fe400078e0212 */
[----:B------:R-:W3:Y:S04]  /*0a20*/  LDG.E R17, desc[UR6][R4.64+0x58] ;  /* 0x0000580604117981 */ /* 0x000ee8000c1e1900 */
[----:B------:R-:W3:Y:S01]  /*0a30*/  LDG.E R12, desc[UR6][R8.64+-0xfa0] ;  /* 0xfff06006080c7981 */ /* 0x000ee2000c1e1900 */
[----:B----4-:R-:W-:-:S03]  /*0a40*/  IMAD R26, R10, R15, R18 ;  /* 0x0000000f0a1a7224 */ /* 0x010fc600078e0212 */
[----:B------:R-:W2:Y:S04]  /*0a50*/  LDG.E R18, desc[UR6][R4.64+0x5c] ;  /* 0x00005c0604127981 */ /* 0x000ea8000c1e1900 */
[----:B------:R-:W4:Y:S04]  /*0a60*/  LDG.E R15, desc[UR6][R4.64+0x60] ;  /* 0x00006006040f7981 */ /* 0x000f28000c1e1900 */
[----:B------:R-:W4:Y:S01]  /*0a70*/  LDG.E R10, desc[UR6][R8.64] ;  /* 0x00000006080a7981 */ /* 0x000f22000c1e1900 */
[----:B0-----:R-:W-:Y:S01]  /*0a80*/  IADD3 R7, PT, PT, R13, 0x36b0, RZ ;  /* 0x000036b00d077810 */ /* 0x001fe20007ffe0ff */
[----:B-----5:R-:W-:-:S04]  /*0a90*/  IMAD R21, R21, R16, R26 ;  /* 0x0000001015157224 */ /* 0x020fc800078e021a */
[----:B------:R-:W-:Y:S01]  /*0aa0*/  IMAD.WIDE R6, R7, 0x4, R2 ;  /* 0x0000000407067825 */ /* 0x000fe200078e0202 */
[----:B------:R0:W5:Y:S03]  /*0ab0*/  LDG.E R16, desc[UR6][R8.64+0x7d0] ;  /* 0x0007d00608107981 */ /* 0x000166000c1e1900 */
[----:B------:R-:W-:Y:S02]  /*0ac0*/  IMAD R14, R14, R19, R21 ;  /* 0x000000130e0e7224 */ /* 0x000fe400078e0215 */
[----:B------:R-:W5:Y:S04]  /*0ad0*/  LDG.E R19, desc[UR6][R4.64+0x64] ;  /* 0x0000640604137981 */ /* 0x000f68000c1e1900 */
[----:B------:R-:W5:Y:S01]  /*0ae0*/  LDG.E R21, desc[UR6][R4.64+0x68] ;  /* 0x0000680604157981 */ /* 0x000f62000c1e1900 */
[----:B------:R-:W-:-:S03]  /*0af0*/  IMAD R20, R20, R25, R14 ;  /* 0x0000001914147224 */ /* 0x000fc600078e020e */
[----:B------:R-:W5:Y:S01]  /*0b00*/  LDG.E R14, desc[UR6][R6.64+-0xfa0] ;  /* 0xfff06006060e7981 */ /* 0x000f62000c1e1900 */
[----:B0-----:R-:W-:-:S03]  /*0b10*/  IADD3 R9, PT, PT, R13, 0x3e80, RZ ;  /* 0x00003e800d097810 */ /* 0x001fc60007ffe0ff */
[----:B------:R-:W5:Y:S01]  /*0b20*/  LDG.E R25, desc[UR6][R4.64+0x70] ;  /* 0x0000700604197981 */ /* 0x000f62000c1e1900 */
[----:B------:R-:W-:-:S03]  /*0b30*/  IMAD R22, R22, R27, R20 ;  /* 0x0000001b16167224 */ /* 0x000fc600078e0214 */
[----:B------:R-:W5:Y:S04]  /*0b40*/  LDG.E R27, desc[UR6][R4.64+0x6c] ;  /* 0x00006c06041b7981 */ /* 0x000f68000c1e1900 */
[----:B------:R-:W5:Y:S01]  /*0b50*/  LDG.E R20, desc[UR6][R6.64+-0x7d0] ;  /* 0xfff8300606147981 */ /* 0x000f62000c1e1900 */
[----:B------:R-:W-:-:S03]  /*0b60*/  IMAD R26, R24, R29, R22 ;  /* 0x0000001d181a7224 */ /* 0x000fc600078e0216 */
[----:B------:R-:W5:Y:S01]  /*0b70*/  LDG.E R22, desc[UR6][R6.64] ;  /* 0x0000000606167981 */ /* 0x000f62000c1e1900 */
[----:B------:R-:W-:-:S03]  /*0b80*/  IMAD.WIDE R8, R9, 0x4, R2 ;  /* 0x0000000409087825 */ /* 0x000fc600078e0202 */
[----:B------:R0:W5:Y:S04]  /*0b90*/  LDG.E R24, desc[UR6][R6.64+0x7d0] ;  /* 0x0007d00606187981 */ /* 0x000168000c1e1900 */
[----:B------:R-:W5:Y:S01]  /*0ba0*/  LDG.E R29, desc[UR6][R4.64+0x74] ;  /* 0x00007406041d7981 */ /* 0x000f62000c1e1900 */
[----:B---3--:R-:W-:-:S03]  /*0bb0*/  IMAD R12, R17, R12, R26 ;  /* 0x0000000c110c7224 */ /* 0x008fc600078e021a */
[----:B------:R-:W3:Y:S01]  /*0bc0*/  LDG.E R17, desc[UR6][R4.64+0x80] ;  /* 0x0000800604117981 */ /* 0x000ee2000c1e1900 */
[----:B--2---:R-:W-:-:S03]  /*0bd0*/  IMAD R12, R18, R23, R12 ;  /* 0x00000017120c7224 */ /* 0x004fc600078e020c */
[----:B------:R-:W2:Y:S04]  /*0be0*/  LDG.E R18, desc[UR6][R4.64+0x78] ;  /* 0x0000780604127981 */ /* 0x000ea8000c1e1900 */
[----:B------:R-:W2:Y:S01]  /*0bf0*/  LDG.E R23, desc[UR6][R8.64+-0xfa0] ;  /* 0xfff0600608177981 */ /* 0x000ea2000c1e1900 */
[----:B----4-:R-:W-:-:S03]  /*0c00*/  IMAD R26, R15, R10, R12 ;  /* 0x0000000a0f1a7224 */ /* 0x010fc600078e020c */
[----:B------:R-:W4:Y:S04]  /*0c10*/  LDG.E R15, desc[UR6][R4.64+0x7c] ;  /* 0x00007c06040f7981 */ /* 0x000f28000c1e1900 */
[----:B------:R-:W4:Y:S04]  /*0c20*/  LDG.E R10, desc[UR6][R8.64+-0x7d0] ;  /* 0xfff83006080a7981 */ /* 0x000f28000c1e1900 */
[----:B------:R-:W3:Y:S01]  /*0c30*/  LDG.E R12, desc[UR6][R8.64] ;  /* 0x00000006080c7981 */ /* 0x000ee2000c1e1900 */
[----:B0-----:R-:W-:Y:S01]  /*0c40*/  IADD3 R7, PT, PT, R13, 0x4650, RZ ;  /* 0x000046500d077810 */ /* 0x001fe20007ffe0ff */
[----:B-----5:R-:W-:-:S04]  /*0c50*/  IMAD R16, R19, R16, R26 ;  /* 0x0000001013107224 */ /* 0x020fc800078e021a */
[----:B------:R-:W-:Y:S01]  /*0c60*/  IMAD.WIDE R6, R7, 0x4, R2 ;  /* 0x0000000407067825 */ /* 0x000fe200078e0202 */
[----:B------:R-:W5:Y:S03]  /*0c70*/  LDG.E R19, desc[UR6][R4.64+0x84] ;  /* 0x0000840604137981 */ /* 0x000f66000c1e1900 */
[----:B------:R-:W-:Y:S02]  /*0c80*/  IMAD R16, R21, R14, R16 ;  /* 0x0000000e15107224 */ /* 0x000fe400078e0210 */
[----:B------:R0:W5:Y:S04]  /*0c90*/  LDG.E R14, desc[UR6][R8.64+0x7d0] ;  /* 0x0007d006080e7981 */ /* 0x000168000c1e1900 */
[----:B------:R-:W5:Y:S01]  /*0ca0*/  LDG.E R21, desc[UR6][R6.64+-0xfa0] ;  /* 0xfff0600606157981 */ /* 0x000f62000c1e1900 */
[----:B------:R-:W-:Y:S01]  /*0cb0*/  IMAD R16, R27, R20, R16 ;  /* 0x000000141b107224 */ /* 0x000fe200078e0210 */
[----:B------:R-:W-:-:S02]  /*0cc0*/  IADD3 R26, PT, PT, R13, 0x4e20, RZ ;  /* 0x00004e200d1a7810 */ /* 0x000fc40007ffe0ff */
[----:B------:R-:W5:Y:S01]  /*0cd0*/  LDG.E R20, desc[UR6][R6.64] ;  /* 0x0000000606147981 */ /* 0x000f62000c1e1900 */
[----:B------:R-:W-:-:S03]  /*0ce0*/  IMAD R22, R25, R22, R16 ;  /* 0x0000001619167224 */ /* 0x000fc600078e0210 */
[----:B------:R-:W5:Y:S04]  /*0cf0*/  LDG.E R16, desc[UR6][R4.64+0x88] ;  /* 0x0000880604107981 */ /* 0x000f68000c1e1900 */
[----:B------:R-:W5:Y:S01]  /*0d00*/  LDG.E R25, desc[UR6][R6.64+-0x7d0] ;  /* 0xfff8300606197981 */ /* 0x000f62000c1e1900 */
[----:B------:R-:W-:-:S03]  /*0d10*/  IMAD R29, R29, R24, R22 ;  /* 0x000000181d1d7224 */ /* 0x000fc600078e0216 */
[----:B------:R-:W5:Y:S01]  /*0d20*/  LDG.E R22, desc[UR6][R4.64+0x8c] ;  /* 0x00008c0604167981 */ /* 0x000f62000c1e1900 */
[----:B0-----:R-:W-:-:S03]  /*0d30*/  IMAD.WIDE R8, R26, 0x4, R2 ;  /* 0x000000041a087825 */ /* 0x001fc600078e0202 */
[----:B------:R-:W5:Y:S04]  /*0d40*/  LDG.E R27, desc[UR6][R4.64+0x90] ;  /* 0x00009006041b7981 */ /* 0x000f68000c1e1900 */
[----:B------:R-:W5:Y:S04]  /*0d50*/  LDG.E R24, desc[UR6][R6.64+0x7d0] ;  /* 0x0007d00606187981 */ /* 0x000f68000c1e1900 */
[----:B------:R-:W5:Y:S04]  /*0d60*/  LDG.E R6, desc[UR6][R8.64] ;  /* 0x0000000608067981 */ /* 0x000f68000c1e1900 */
[----:B------:R-:W5:Y:S01]  /*0d70*/  LDG.E R7, desc[UR6][R4.64+0xa4] ;  /* 0x0000a40604077981 */ /* 0x000f62000c1e1900 */
[----:B--2---:R-:W-:-:S03]  /*0d80*/  IMAD R18, R18, R23, R29 ;  /* 0x0000001712127224 */ /* 0x004fc600078e021d */
[----:B------:R-:W2:Y:S04]  /*0d90*/  LDG.E R23, desc[UR6][R4.64+0x94] ;  /* 0x0000940604177981 */ /* 0x000ea8000c1e1900 */
[----:B------:R-:W2:Y:S01]  /*0da0*/  LDG.E R29, desc[UR6][R4.64+0xa0] ;  /* 0x0000a006041d7981 */ /* 0x000ea2000c1e1900 */
[----:B----4-:R-:W-:-:S03]  /*0db0*/  IMAD R18, R15, R10, R18 ;  /* 0x0000000a0f127224 */ /* 0x010fc600078e0212 */
[----:B------:R-:W4:Y:S04]  /*0dc0*/  LDG.E R10, desc[UR6][R4.64+0x98] ;  /* 0x00009806040a7981 */ /* 0x000f28000c1e1900 */
[----:B------:R-:W4:Y:S01]  /*0dd0*/  LDG.E R15, desc[UR6][R8.64+-0xfa0] ;  /* 0xfff06006080f7981 */ /* 0x000f22000c1e1900 */
[----:B---3--:R-:W-:-:S03]  /*0de0*/  IMAD R26, R17, R12, R18 ;  /* 0x0000000c111a7224 */ /* 0x008fc600078e0212 */
[----:B------:R-:W3:Y:S04]  /*0df0*/  LDG.E R17, desc[UR6][R4.64+0x9c] ;  /* 0x00009c0604117981 */ /* 0x000ee8000c1e1900 */
[----:B------:R-:W3:Y:S04]  /*0e00*/  LDG.E R18, desc[UR6][R8.64+-0x7d0] ;  /* 0xfff8300608127981 */ /* 0x000ee8000c1e1900 */
[----:B------:R-:W3:Y:S01]  /*0e10*/  LDG.E R12, desc[UR6][R8.64+0x7d0] ;  /* 0x0007d006080c7981 */ /* 0x000ee2000c1e1900 */
[----:B-----5:R-:W-:Y:S01]  /*0e20*/  IMAD R14, R19, R14, R26 ;  /* 0x0000000e130e7224 */ /* 0x020fe200078e021a */
[----:B------:R-:W-:-:S03]  /*0e30*/  UIADD3 UR4, UPT, UPT, UR4, 0x2c, URZ ;  /* 0x0000002c04047890 */ /* 0x000fc6000fffe0ff */
[----:B------:R-:W-:-:S04]  /*0e40*/  IMAD R14, R16, R21, R14 ;  /* 0x00000015100e7224 */ /* 0x000fc800078e020e */
[----:B------:R-:W-:-:S04]  /*0e50*/  IMAD R14, R22, R25, R14 ;  /* 0x00000019160e7224 */ /* 0x000fc800078e020e */
[----:B------:R-:W-:Y:S01]  /*0e60*/  IMAD R14, R27, R20, R14 ;  /* 0x000000141b0e7224 */ /* 0x000fe200078e020e */
[----:B------:R-:W-:Y:S01]  /*0e70*/  UISETP.NE.AND UP0, UPT, UR4, 0x1f4, UPT ;  /* 0x000001f40400788c */ /* 0x000fe2000bf05270 */
[----:B------:R-:W-:Y:S02]  /*0e80*/  IADD3 R13, PT, PT, R13, 0x55f0, RZ ;  /* 0x000055f00d0d7810 */ /* 0x000fe40007ffe0ff */
[----:B--2---:R-:W-:-:S04]  /*0e90*/  IMAD R14, R23, R24, R14 ;  /* 0x00000018170e7224 */ /* 0x004fc800078e020e */
[----:B----4-:R-:W-:Y:S01]  /*0ea0*/  IMAD R10, R10, R15, R14 ;  /* 0x0000000f0a0a7224 */ /* 0x010fe200078e020e */
[----:B------:R-:W-:-:S03]  /*0eb0*/  IADD3 R14, P0, PT, R4, 0xb0, RZ ;  /* 0x000000b0040e7810 */ /* 0x000fc60007f1e0ff */
[----:B---3--:R-:W-:-:S04]  /*0ec0*/  IMAD R10, R17, R18, R10 ;  /* 0x00000012110a7224 */ /* 0x008fc800078e020a */
[----:B------:R-:W-:Y:S01]  /*0ed0*/  IMAD R6, R29, R6, R10 ;  /* 0x000000061d067224 */ /* 0x000fe200078e020a */
[----:B------:R-:W-:-:S03]  /*0ee0*/  IADD3.X R15, PT, PT, RZ, R5, RZ, P0, !PT ;  /* 0x00000005ff0f7210 */ /* 0x000fc600007fe4ff */
[----:B------:R-:W-:Y:S01]  /*0ef0*/  IMAD R8, R7, R12, R6 ;  /* 0x0000000c07087224 */ /* 0x000fe200078e0206 */
[----:B------:R-:W-:Y:S06]  /*0f00*/  BRA.U UP0, `(.L_x_0) ;  /* 0xfffffff5007c7547 */ /* 0x000fec000b83ffff */
[----:B------:R-:W0:Y:S01]  /*0f10*/  LDC.64 R2, c[0x0][0x390] ;  /* 0x0000e400ff027b82 */ /* 0x000e220000000a00 */
[----:B------:R-:W-:-:S05]  /*0f20*/  IADD3 R11, PT, PT, R11, R0, RZ ;  /* 0x000000000b0b7210 */ /* 0x000fca0007ffe0ff */
[----:B0-----:R-:W-:-:S05]  /*0f30*/  IMAD.WIDE R2, R11, 0x4, R2 ;  /* 0x000000040b027825 */ /* 0x001fca00078e0202 */
[----:B------:R-:W-:Y:S01]  /*0f40*/  STG.E desc[UR6][R2.64], R8 ;  /* 0x0000000802007986 */ /* 0x000fe2000c101906 */
[----:B------:R-:W-:Y:S05]  /*0f50*/  EXIT ;  /* 0x000000000000794d */ /* 0x000fea0003800000 */
.L_x_1:
[----:B------:R-:W-:-:S00]  /*0f60*/  BRA `(.L_x_1) ;  /* 0xfffffffc00fc7947 */ /* 0x000fc0000383ffff */
[----:B------:R-:W-:-:S00]  /*0f70*/  NOP ;  /* 0x0000000000007918 */ /* 0x000fc00000000000 */
        /* <DEDUP_REMOVED lines=8> */
.L_x_2:


//--------------------- .nv.shared.reserved.0     --------------------------
	.section	.nv.shared.reserved.0,"aw",@nobits
	.weak		__nv_reservedSMEM_offset_0_alias
	.size		__nv_reservedSMEM_offset_0_alias, 0, 64
	.other		__nv_reservedSMEM_offset_0_alias,@"STO_CUDA_RESERVED_SHARED STV_DEFAULT"
__nv_reservedSMEM_offset_0_alias:
	.zero		0
	.zero		64


//--------------------- .nv.constant0._Z9mult_distPiS_S_ --------------------------
	.section	.nv.constant0._Z9mult_distPiS_S_,"a",@progbits
	.sectionflags	@""
	.align	4
.nv.constant0._Z9mult_distPiS_S_:
	.zero		920


//--------------------- SYMBOLS --------------------------

	.type		.nv.reservedSmem.offset0,@object
	.size		.nv.reservedSmem.offset0,0x4
